//
// Generated by NVIDIA NVVM Compiler
//
// Compiler Build ID: CL-36424714
// Cuda compilation tools, release 13.0, V13.0.88
// Based on NVVM 20.0.0
//

.version 9.0
.target sm_100
.address_size 64

	// .globl	_Z8f_kernelPKfPfS1_S1_i
.const .align 4 .f32 che = 0f3E4CCCCD;
.const .align 4 .f32 chk = 0f3F800000;
.const .align 4 .f32 alpha = 0f3CA3D70A;
.const .align 4 .b8 msk[12] = {0, 0, 0, 0, 0, 0, 0, 0, 0, 0, 128, 63};

.visible .entry _Z8f_kernelPKfPfS1_S1_i(
	.param .u64 .ptr .align 1 _Z8f_kernelPKfPfS1_S1_i_param_0,
	.param .u64 .ptr .align 1 _Z8f_kernelPKfPfS1_S1_i_param_1,
	.param .u64 .ptr .align 1 _Z8f_kernelPKfPfS1_S1_i_param_2,
	.param .u64 .ptr .align 1 _Z8f_kernelPKfPfS1_S1_i_param_3,
	.param .u32 _Z8f_kernelPKfPfS1_S1_i_param_4
)
{
	.reg .pred 	%p<7>;
	.reg .b32 	%r<31>;
	.reg .b32 	%f<33>;
	.reg .b64 	%rd<33>;

	ld.param.u64 	%rd7, [_Z8f_kernelPKfPfS1_S1_i_param_0];
	ld.param.u64 	%rd8, [_Z8f_kernelPKfPfS1_S1_i_param_1];
	ld.param.u64 	%rd9, [_Z8f_kernelPKfPfS1_S1_i_param_2];
	ld.param.u64 	%rd6, [_Z8f_kernelPKfPfS1_S1_i_param_3];
	ld.param.u32 	%r3, [_Z8f_kernelPKfPfS1_S1_i_param_4];
	cvta.to.global.u64 	%rd1, %rd8;
	cvta.to.global.u64 	%rd2, %rd9;
	cvta.to.global.u64 	%rd3, %rd7;
	mov.u32 	%r4, %ntid.x;
	mov.u32 	%r5, %ctaid.x;
	mov.u32 	%r6, %tid.x;
	mad.lo.s32 	%r7, %r4, %r5, %r6;
	setp.gt.s32 	%p2, %r7, 2;
	add.s32 	%r8, %r3, -3;
	setp.lt.s32 	%p3, %r7, %r8;
	and.pred  	%p1, %p2, %p3;
	mul.wide.u32 	%rd10, %r7, 4;
	add.s64 	%rd4, %rd3, %rd10;
	add.s64 	%rd5, %rd2, %rd10;
	not.pred 	%p4, %p1;
	@%p4 bra 	$L__BB0_2;
	add.s32 	%r9, %r7, -3;
	mul.hi.u32 	%r10, %r7, -1431655765;
	shr.u32 	%r11, %r10, 1;
	mul.lo.s32 	%r12, %r11, 3;
	sub.s32 	%r13, %r7, %r12;
	add.s32 	%r14, %r12, 2;
	ld.const.f32 	%f1, [che];
	mul.wide.u32 	%rd11, %r9, 4;
	add.s64 	%rd12, %rd3, %rd11;
	ld.global.f32 	%f2, [%rd12];
	ld.global.f32 	%f3, [%rd4+12];
	add.f32 	%f4, %f2, %f3;
	mul.wide.u32 	%rd13, %r13, 4;
	mov.u64 	%rd14, msk;
	add.s64 	%rd15, %rd14, %rd13;
	ld.const.f32 	%f5, [%rd15];
	ld.const.f32 	%f6, [chk];
	mul.f32 	%f7, %f5, %f6;
	mul.wide.u32 	%rd16, %r14, 4;
	add.s64 	%rd17, %rd3, %rd16;
	ld.global.f32 	%f8, [%rd17];
	mul.f32 	%f9, %f7, %f8;
	fma.rn.f32 	%f10, %f1, %f4, %f9;
	st.global.f32 	[%rd5], %f10;
$L__BB0_2:
	bar.sync 	0;
	@%p4 bra 	$L__BB0_4;
	mul.hi.u32 	%r16, %r7, -1431655765;
	shr.u32 	%r17, %r16, 1;
	mul.lo.s32 	%r18, %r17, 3;
	mul.wide.u32 	%rd20, %r18, 4;
	add.s64 	%rd21, %rd3, %rd20;
	ld.global.f32 	%f11, [%rd21];
	add.s64 	%rd22, %rd2, %rd20;
	ld.global.f32 	%f12, [%rd22];
	ld.global.f32 	%f13, [%rd21+4];
	ld.global.f32 	%f14, [%rd22+4];
	mul.f32 	%f15, %f13, %f14;
	fma.rn.f32 	%f16, %f11, %f12, %f15;
	ld.global.f32 	%f17, [%rd21+8];
	ld.global.f32 	%f18, [%rd22+8];
	fma.rn.f32 	%f19, %f17, %f18, %f16;
	cvta.to.global.u64 	%rd23, %rd6;
	add.s64 	%rd25, %rd23, %rd10;
	st.global.f32 	[%rd25], %f19;
	add.s32 	%r19, %r7, 1;
	mul.hi.u32 	%r20, %r19, -1431655765;
	shr.u32 	%r21, %r20, 1;
	mul.lo.s32 	%r22, %r21, 3;
	sub.s32 	%r23, %r19, %r22;
	add.s32 	%r24, %r23, %r7;
	add.s32 	%r25, %r7, 2;
	mul.hi.u32 	%r26, %r25, -1431655765;
	shr.u32 	%r27, %r26, 1;
	mul.lo.s32 	%r28, %r27, 3;
	sub.s32 	%r29, %r25, %r28;
	add.s32 	%r30, %r29, %r7;
	mul.wide.u32 	%rd26, %r30, 4;
	add.s64 	%rd27, %rd3, %rd26;
	ld.global.f32 	%f20, [%rd27];
	mul.wide.u32 	%rd28, %r24, 4;
	add.s64 	%rd29, %rd2, %rd28;
	ld.global.f32 	%f21, [%rd29];
	mul.f32 	%f22, %f20, %f21;
	add.s64 	%rd30, %rd3, %rd28;
	ld.global.f32 	%f23, [%rd30];
	add.s64 	%rd31, %rd2, %rd26;
	ld.global.f32 	%f24, [%rd31];
	mul.f32 	%f25, %f23, %f24;
	sub.f32 	%f26, %f22, %f25;
	ld.const.f32 	%f27, [alpha];
	ld.global.f32 	%f28, [%rd5];
	ld.global.f32 	%f29, [%rd4];
	mul.f32 	%f30, %f19, %f29;
	sub.f32 	%f31, %f28, %f30;
	fma.rn.f32 	%f32, %f27, %f31, %f26;
	add.s64 	%rd32, %rd1, %rd10;
	st.global.f32 	[%rd32], %f32;
	bra.uni 	$L__BB0_6;
$L__BB0_4:
	setp.ge.s32 	%p6, %r7, %r3;
	@%p6 bra 	$L__BB0_6;
	mul.wide.s32 	%rd18, %r7, 4;
	add.s64 	%rd19, %rd1, %rd18;
	mov.b32 	%r15, 0;
	st.global.u32 	[%rd19], %r15;
$L__BB0_6:
	ret;

}
	// .globl	_Z13copy_and_axpyPfPKfS1_fi
.visible .entry _Z13copy_and_axpyPfPKfS1_fi(
	.param .u64 .ptr .align 1 _Z13copy_and_axpyPfPKfS1_fi_param_0,
	.param .u64 .ptr .align 1 _Z13copy_and_axpyPfPKfS1_fi_param_1,
	.param .u64 .ptr .align 1 _Z13copy_and_axpyPfPKfS1_fi_param_2,
	.param .f32 _Z13copy_and_axpyPfPKfS1_fi_param_3,
	.param .u32 _Z13copy_and_axpyPfPKfS1_fi_param_4
)
{
	.reg .pred 	%p<2>;
	.reg .b32 	%r<6>;
	.reg .b32 	%f<5>;
	.reg .b64 	%rd<11>;

	ld.param.u64 	%rd1, [_Z13copy_and_axpyPfPKfS1_fi_param_0];
	ld.param.u64 	%rd2, [_Z13copy_and_axpyPfPKfS1_fi_param_1];
	ld.param.u64 	%rd3, [_Z13copy_and_axpyPfPKfS1_fi_param_2];
	ld.param.f32 	%f1, [_Z13copy_and_axpyPfPKfS1_fi_param_3];
	ld.param.u32 	%r2, [_Z13copy_and_axpyPfPKfS1_fi_param_4];
	mov.u32 	%r3, %ctaid.x;
	mov.u32 	%r4, %ntid.x;
	mov.u32 	%r5, %tid.x;
	mad.lo.s32 	%r1, %r3, %r4, %r5;
	setp.ge.s32 	%p1, %r1, %r2;
	@%p1 bra 	$L__BB1_2;
	cvta.to.global.u64 	%rd4, %rd2;
	cvta.to.global.u64 	%rd5, %rd3;
	cvta.to.global.u64 	%rd6, %rd1;
	mul.wide.s32 	%rd7, %r1, 4;
	add.s64 	%rd8, %rd4, %rd7;
	ld.global.f32 	%f2, [%rd8];
	add.s64 	%rd9, %rd5, %rd7;
	ld.global.f32 	%f3, [%rd9];
	fma.rn.f32 	%f4, %f1, %f3, %f2;
	add.s64 	%rd10, %rd6, %rd7;
	st.global.f32 	[%rd10], %f4;
$L__BB1_2:
	ret;

}
	// .globl	_Z10rk4_updatePfPKfS1_S1_S1_f
.visible .entry _Z10rk4_updatePfPKfS1_S1_S1_f(
	.param .u64 .ptr .align 1 _Z10rk4_updatePfPKfS1_S1_S1_f_param_0,
	.param .u64 .ptr .align 1 _Z10rk4_updatePfPKfS1_S1_S1_f_param_1,
	.param .u64 .ptr .align 1 _Z10rk4_updatePfPKfS1_S1_S1_f_param_2,
	.param .u64 .ptr .align 1 _Z10rk4_updatePfPKfS1_S1_S1_f_param_3,
	.param .u64 .ptr .align 1 _Z10rk4_updatePfPKfS1_S1_S1_f_param_4,
	.param .f32 _Z10rk4_updatePfPKfS1_S1_S1_f_param_5
)
{
	.reg .pred 	%p<2>;
	.reg .b32 	%r<5>;
	.reg .b32 	%f<12>;
	.reg .b64 	%rd<17>;

	ld.param.u64 	%rd1, [_Z10rk4_updatePfPKfS1_S1_S1_f_param_0];
	ld.param.u64 	%rd2, [_Z10rk4_updatePfPKfS1_S1_S1_f_param_1];
	ld.param.u64 	%rd3, [_Z10rk4_updatePfPKfS1_S1_S1_f_param_2];
	ld.param.u64 	%rd4, [_Z10rk4_updatePfPKfS1_S1_S1_f_param_3];
	ld.param.u64 	%rd5, [_Z10rk4_updatePfPKfS1_S1_S1_f_param_4];
	ld.param.f32 	%f1, [_Z10rk4_updatePfPKfS1_S1_S1_f_param_5];
	mov.u32 	%r2, %ctaid.x;
	mov.u32 	%r3, %ntid.x;
	mov.u32 	%r4, %tid.x;
	mad.lo.s32 	%r1, %r2, %r3, %r4;
	setp.gt.s32 	%p1, %r1, 95;
	@%p1 bra 	$L__BB2_2;
	cvta.to.global.u64 	%rd6, %rd2;
	cvta.to.global.u64 	%rd7, %rd3;
	cvta.to.global.u64 	%rd8, %rd4;
	cvta.to.global.u64 	%rd9, %rd5;
	cvta.to.global.u64 	%rd10, %rd1;
	div.rn.f32 	%f2, %f1, 0f40C00000;
	mul.wide.s32 	%rd11, %r1, 4;
	add.s64 	%rd12, %rd6, %rd11;
	ld.global.f32 	%f3, [%rd12];
	add.s64 	%rd13, %rd7, %rd11;
	ld.global.f32 	%f4, [%rd13];
	fma.rn.f32 	%f5, %f4, 0f40000000, %f3;
	add.s64 	%rd14, %rd8, %rd11;
	ld.global.f32 	%f6, [%rd14];
	fma.rn.f32 	%f7, %f6, 0f40000000, %f5;
	add.s64 	%rd15, %rd9, %rd11;
	ld.global.f32 	%f8, [%rd15];
	add.f32 	%f9, %f8, %f7;
	add.s64 	%rd16, %rd10, %rd11;
	ld.global.f32 	%f10, [%rd16];
	fma.rn.f32 	%f11, %f2, %f9, %f10;
	st.global.f32 	[%rd16], %f11;
$L__BB2_2:
	ret;

}


// ===== COMPILED SASS (sm_100) =====

	.target	sm_100

	.elftype	@"ET_EXEC"


//--------------------- .note.nv.tkinfo           --------------------------
	.section	.note.nv.tkinfo,"",@"SHT_NOTE"
	.sectionflags	@"SHF_NOTE_NV_TKINFO"
	.tkinfo
        /*0018*/ 	.word	0x00000002
        /*0030*/ 	.string	""
        /*0030*/ 	.string	"ptxas"
        /*0030*/ 	.string	"Cuda compilation tools, release 13.0, V13.0.88"
        /*0030*/ 	.string	"Build cuda_13.0.r13.0/compiler.36424714_0"
        /*0030*/ 	.string	"-arch sm_100 -m 64 "



//--------------------- .note.nv.cuinfo           --------------------------
	.section	.note.nv.cuinfo,"",@"SHT_NOTE"
	.sectionflags	@"SHF_NOTE_NV_CUINFO"
        /*0018*/ 	.short	0x0002
        /*001a*/ 	.short	0x0064
        /*001c*/ 	.short	0x0082
	.zero		2


//--------------------- .nv.info                  --------------------------
	.section	.nv.info,"",@"SHT_CUDA_INFO"
	.align	4


	//----- nvinfo : EIATTR_REGCOUNT
	.align		4
        /*0000*/ 	.byte	0x04, 0x2f
        /*0002*/ 	.short	(.L_5 - .L_4)
	.align		4
.L_4:
        /*0004*/ 	.word	index@(_Z8f_kernelPKfPfS1_S1_i)
        /*0008*/ 	.word	0x0000001c


	//----- nvinfo : EIATTR_FRAME_SIZE
	.align		4
.L_5:
        /*000c*/ 	.byte	0x04, 0x11
        /*000e*/ 	.short	(.L_7 - .L_6)
	.align		4
.L_6:
        /*0010*/ 	.word	index@(_Z8f_kernelPKfPfS1_S1_i)
        /*0014*/ 	.word	0x00000000


	//----- nvinfo : EIATTR_REGCOUNT
	.align		4
.L_7:
        /*0018*/ 	.byte	0x04, 0x2f
        /*001a*/ 	.short	(.L_9 - .L_8)
	.align		4
.L_8:
        /*001c*/ 	.word	index@(_Z13copy_and_axpyPfPKfS1_fi)
        /*0020*/ 	.word	0x0000000c


	//----- nvinfo : EIATTR_FRAME_SIZE
	.align		4
.L_9:
        /*0024*/ 	.byte	0x04, 0x11
        /*0026*/ 	.short	(.L_11 - .L_10)
	.align		4
.L_10:
        /*0028*/ 	.word	index@(_Z13copy_and_axpyPfPKfS1_fi)
        /*002c*/ 	.word	0x00000000


	//----- nvinfo : EIATTR_REGCOUNT
	.align		4
.L_11:
        /*0030*/ 	.byte	0x04, 0x2f
        /*0032*/ 	.short	(.L_13 - .L_12)
	.align		4
.L_12:
        /*0034*/ 	.word	index@(_Z10rk4_updatePfPKfS1_S1_S1_f)
        /*0038*/ 	.word	0x00000011


	//----- nvinfo : EIATTR_FRAME_SIZE
	.align		4
.L_13:
        /*003c*/ 	.byte	0x04, 0x11
        /*003e*/ 	.short	(.L_15 - .L_14)
	.align		4
.L_14:
        /*0040*/ 	.word	index@($__internal_0_$__cuda_sm3x_div_rn_noftz_f32_slowpath)
        /*0044*/ 	.word	0x00000000


	//----- nvinfo : EIATTR_FRAME_SIZE
	.align		4
.L_15:
        /*0048*/ 	.byte	0x04, 0x11
        /*004a*/ 	.short	(.L_17 - .L_16)
	.align		4
.L_16:
        /*004c*/ 	.word	index@(_Z10rk4_updatePfPKfS1_S1_S1_f)
        /*0050*/ 	.word	0x00000000


	//----- nvinfo : EIATTR_MIN_STACK_SIZE
	.align		4
.L_17:
        /*0054*/ 	.byte	0x04, 0x12
        /*0056*/ 	.short	(.L_19 - .L_18)
	.align		4
.L_18:
        /*0058*/ 	.word	index@(_Z10rk4_updatePfPKfS1_S1_S1_f)
        /*005c*/ 	.word	0x00000000


	//----- nvinfo : EIATTR_MIN_STACK_SIZE
	.align		4
.L_19:
        /*0060*/ 	.byte	0x04, 0x12
        /*0062*/ 	.short	(.L_21 - .L_20)
	.align		4
.L_20:
        /*0064*/ 	.word	index@(_Z13copy_and_axpyPfPKfS1_fi)
        /*0068*/ 	.word	0x00000000


	//----- nvinfo : EIATTR_MIN_STACK_SIZE
	.align		4
.L_21:
        /*006c*/ 	.byte	0x04, 0x12
        /*006e*/ 	.short	(.L_23 - .L_22)
	.align		4
.L_22:
        /*0070*/ 	.word	index@(_Z8f_kernelPKfPfS1_S1_i)
        /*0074*/ 	.word	0x00000000
.L_23:


//--------------------- .nv.compat                --------------------------
	.section	.nv.compat,"",@"SHT_CUDA_COMPAT_INFO"
	.align	4
        /*0000*/ 	.byte	0x02, 0x09, 0x00, 0x00, 0x02, 0x02, 0x01, 0x00, 0x02, 0x05, 0x05, 0x00, 0x03, 0x07, 0x01, 0x01
        /*0010*/ 	.byte	0x02, 0x03, 0x00, 0x00, 0x02, 0x06, 0x01, 0x00, 0x04, 0x0b, 0x08, 0x00, 0x01, 0x00, 0x00, 0x00
        /*0020*/ 	.byte	0x00, 0x00, 0x00, 0x00


//--------------------- .nv.info._Z10rk4_updatePfPKfS1_S1_S1_f --------------------------
	.section	.nv.info._Z10rk4_updatePfPKfS1_S1_S1_f,"",@"SHT_CUDA_INFO"
	.sectionflags	@""
	.align	4


	//----- nvinfo : EIATTR_CUDA_API_VERSION
	.align		4
        /*0000*/ 	.byte	0x04, 0x37
        /*0002*/ 	.short	(.L_25 - .L_24)
.L_24:
        /*0004*/ 	.word	0x00000082


	//----- nvinfo : EIATTR_KPARAM_INFO
	.align		4
.L_25:
        /*0008*/ 	.byte	0x04, 0x17
        /*000a*/ 	.short	(.L_27 - .L_26)
.L_26:
        /*000c*/ 	.word	0x00000000
        /*0010*/ 	.short	0x0005
        /*0012*/ 	.short	0x0028
        /*0014*/ 	.byte	0x00, 0xf0, 0x11, 0x00


	//----- nvinfo : EIATTR_KPARAM_INFO
	.align		4
.L_27:
        /*0018*/ 	.byte	0x04, 0x17
        /*001a*/ 	.short	(.L_29 - .L_28)
.L_28:
        /*001c*/ 	.word	0x00000000
        /*0020*/ 	.short	0x0004
        /*0022*/ 	.short	0x0020
        /*0024*/ 	.byte	0x00, 0xf5, 0x21, 0x00


	//----- nvinfo : EIATTR_KPARAM_INFO
	.align		4
.L_29:
        /*0028*/ 	.byte	0x04, 0x17
        /*002a*/ 	.short	(.L_31 - .L_30)
.L_30:
        /*002c*/ 	.word	0x00000000
        /*0030*/ 	.short	0x0003
        /*0032*/ 	.short	0x0018
        /*0034*/ 	.byte	0x00, 0xf5, 0x21, 0x00


	//----- nvinfo : EIATTR_KPARAM_INFO
	.align		4
.L_31:
        /*0038*/ 	.byte	0x04, 0x17
        /*003a*/ 	.short	(.L_33 - .L_32)
.L_32:
        /*003c*/ 	.word	0x00000000
        /*0040*/ 	.short	0x0002
        /*0042*/ 	.short	0x0010
        /*0044*/ 	.byte	0x00, 0xf5, 0x21, 0x00


	//----- nvinfo : EIATTR_KPARAM_INFO
	.align		4
.L_33:
        /*0048*/ 	.byte	0x04, 0x17
        /*004a*/ 	.short	(.L_35 - .L_34)
.L_34:
        /*004c*/ 	.word	0x00000000
        /*0050*/ 	.short	0x0001
        /*0052*/ 	.short	0x0008
        /*0054*/ 	.byte	0x00, 0xf5, 0x21, 0x00


	//----- nvinfo : EIATTR_KPARAM_INFO
	.align		4
.L_35:
        /*0058*/ 	.byte	0x04, 0x17
        /*005a*/ 	.short	(.L_37 - .L_36)
.L_36:
        /*005c*/ 	.word	0x00000000
        /*0060*/ 	.short	0x0000
        /*0062*/ 	.short	0x0000
        /*0064*/ 	.byte	0x00, 0xf5, 0x21, 0x00


	//----- nvinfo : EIATTR_SPARSE_MMA_MASK
	.align		4
.L_37:
        /*0068*/ 	.byte	0x03, 0x50
        /*006a*/ 	.short	0x0000


	//----- nvinfo : EIATTR_MAXREG_COUNT
	.align		4
        /*006c*/ 	.byte	0x03, 0x1b
        /*006e*/ 	.short	0x00ff


	//----- nvinfo : EIATTR_MERCURY_ISA_VERSION
	.align		4
        /*0070*/ 	.byte	0x03, 0x5f
        /*0072*/ 	.short	0x0101


	//----- nvinfo : EIATTR_VRC_CTA_INIT_COUNT
	.align		4
        /*0074*/ 	.byte	0x02, 0x4a
	.zero		1
	.zero		1


	//----- nvinfo : EIATTR_EXIT_INSTR_OFFSETS
	.align		4
        /*0078*/ 	.byte	0x04, 0x1c
        /*007a*/ 	.short	(.L_39 - .L_38)


	//   ....[0]....
.L_38:
        /*007c*/ 	.word	0x00000060


	//   ....[1]....
        /*0080*/ 	.word	0x00000280


	//----- nvinfo : EIATTR_CRS_STACK_SIZE
	.align		4
.L_39:
        /*0084*/ 	.byte	0x04, 0x1e
        /*0086*/ 	.short	(.L_41 - .L_40)
.L_40:
        /*0088*/ 	.word	0x00000000


	//----- nvinfo : EIATTR_CBANK_PARAM_SIZE
	.align		4
.L_41:
        /*008c*/ 	.byte	0x03, 0x19
        /*008e*/ 	.short	0x002c


	//----- nvinfo : EIATTR_PARAM_CBANK
	.align		4
        /*0090*/ 	.byte	0x04, 0x0a
        /*0092*/ 	.short	(.L_43 - .L_42)
	.align		4
.L_42:
        /*0094*/ 	.word	index@(.nv.constant0._Z10rk4_updatePfPKfS1_S1_S1_f)
        /*0098*/ 	.short	0x0380
        /*009a*/ 	.short	0x002c


	//----- nvinfo : EIATTR_SW_WAR
	.align		4
.L_43:
        /*009c*/ 	.byte	0x04, 0x36
        /*009e*/ 	.short	(.L_45 - .L_44)
.L_44:
        /*00a0*/ 	.word	0x00000008
.L_45:


//--------------------- .nv.info._Z13copy_and_axpyPfPKfS1_fi --------------------------
	.section	.nv.info._Z13copy_and_axpyPfPKfS1_fi,"",@"SHT_CUDA_INFO"
	.sectionflags	@""
	.align	4


	//----- nvinfo : EIATTR_CUDA_API_VERSION
	.align		4
        /*0000*/ 	.byte	0x04, 0x37
        /*0002*/ 	.short	(.L_47 - .L_46)
.L_46:
        /*0004*/ 	.word	0x00000082


	//----- nvinfo : EIATTR_KPARAM_INFO
	.align		4
.L_47:
        /*0008*/ 	.byte	0x04, 0x17
        /*000a*/ 	.short	(.L_49 - .L_48)
.L_48:
        /*000c*/ 	.word	0x00000000
        /*0010*/ 	.short	0x0004
        /*0012*/ 	.short	0x001c
        /*0014*/ 	.byte	0x00, 0xf0, 0x11, 0x00


	//----- nvinfo : EIATTR_KPARAM_INFO
	.align		4
.L_49:
        /*0018*/ 	.byte	0x04, 0x17
        /*001a*/ 	.short	(.L_51 - .L_50)
.L_50:
        /*001c*/ 	.word	0x00000000
        /*0020*/ 	.short	0x0003
        /*0022*/ 	.short	0x0018
        /*0024*/ 	.byte	0x00, 0xf0, 0x11, 0x00


	//----- nvinfo : EIATTR_KPARAM_INFO
	.align		4
.L_51:
        /*0028*/ 	.byte	0x04, 0x17
        /*002a*/ 	.short	(.L_53 - .L_52)
.L_52:
        /*002c*/ 	.word	0x00000000
        /*0030*/ 	.short	0x0002
        /*0032*/ 	.short	0x0010
        /*0034*/ 	.byte	0x00, 0xf5, 0x21, 0x00


	//----- nvinfo : EIATTR_KPARAM_INFO
	.align		4
.L_53:
        /*0038*/ 	.byte	0x04, 0x17
        /*003a*/ 	.short	(.L_55 - .L_54)
.L_54:
        /*003c*/ 	.word	0x00000000
        /*0040*/ 	.short	0x0001
        /*0042*/ 	.short	0x0008
        /*0044*/ 	.byte	0x00, 0xf5, 0x21, 0x00


	//----- nvinfo : EIATTR_KPARAM_INFO
	.align		4
.L_55:
        /*0048*/ 	.byte	0x04, 0x17
        /*004a*/ 	.short	(.L_57 - .L_56)
.L_56:
        /*004c*/ 	.word	0x00000000
        /*0050*/ 	.short	0x0000
        /*0052*/ 	.short	0x0000
        /*0054*/ 	.byte	0x00, 0xf5, 0x21, 0x00


	//----- nvinfo : EIATTR_SPARSE_MMA_MASK
	.align		4
.L_57:
        /*0058*/ 	.byte	0x03, 0x50
        /*005a*/ 	.short	0x0000


	//----- nvinfo : EIATTR_MAXREG_COUNT
	.align		4
        /*005c*/ 	.byte	0x03, 0x1b
        /*005e*/ 	.short	0x00ff


	//----- nvinfo : EIATTR_MERCURY_ISA_VERSION
	.align		4
        /*0060*/ 	.byte	0x03, 0x5f
        /*0062*/ 	.short	0x0101


	//----- nvinfo : EIATTR_VRC_CTA_INIT_COUNT
	.align		4
        /*0064*/ 	.byte	0x02, 0x4a
	.zero		1
	.zero		1


	//----- nvinfo : EIATTR_EXIT_INSTR_OFFSETS
	.align		4
        /*0068*/ 	.byte	0x04, 0x1c
        /*006a*/ 	.short	(.L_59 - .L_58)


	//   ....[0]....
.L_58:
        /*006c*/ 	.word	0x00000070


	//   ....[1]....
        /*0070*/ 	.word	0x00000140


	//----- nvinfo : EIATTR_CBANK_PARAM_SIZE
	.align		4
.L_59:
        /*0074*/ 	.byte	0x03, 0x19
        /*0076*/ 	.short	0x0020


	//----- nvinfo : EIATTR_PARAM_CBANK
	.align		4
        /*0078*/ 	.byte	0x04, 0x0a
        /*007a*/ 	.short	(.L_61 - .L_60)
	.align		4
.L_60:
        /*007c*/ 	.word	index@(.nv.constant0._Z13copy_and_axpyPfPKfS1_fi)
        /*0080*/ 	.short	0x0380
        /*0082*/ 	.short	0x0020


	//----- nvinfo : EIATTR_SW_WAR
	.align		4
.L_61:
        /*0084*/ 	.byte	0x04, 0x36
        /*0086*/ 	.short	(.L_63 - .L_62)
.L_62:
        /*0088*/ 	.word	0x00000008
.L_63:


//--------------------- .nv.info._Z8f_kernelPKfPfS1_S1_i --------------------------
	.section	.nv.info._Z8f_kernelPKfPfS1_S1_i,"",@"SHT_CUDA_INFO"
	.sectionflags	@""
	.align	4


	//----- nvinfo : EIATTR_CUDA_API_VERSION
	.align		4
        /*0000*/ 	.byte	0x04, 0x37
        /*0002*/ 	.short	(.L_65 - .L_64)
.L_64:
        /*0004*/ 	.word	0x00000082


	//----- nvinfo : EIATTR_KPARAM_INFO
	.align		4
.L_65:
        /*0008*/ 	.byte	0x04, 0x17
        /*000a*/ 	.short	(.L_67 - .L_66)
.L_66:
        /*000c*/ 	.word	0x00000000
        /*0010*/ 	.short	0x0004
        /*0012*/ 	.short	0x0020
        /*0014*/ 	.byte	0x00, 0xf0, 0x11, 0x00


	//----- nvinfo : EIATTR_KPARAM_INFO
	.align		4
.L_67:
        /*0018*/ 	.byte	0x04, 0x17
        /*001a*/ 	.short	(.L_69 - .L_68)
.L_68:
        /*001c*/ 	.word	0x00000000
        /*0020*/ 	.short	0x0003
        /*0022*/ 	.short	0x0018
        /*0024*/ 	.byte	0x00, 0xf5, 0x21, 0x00


	//----- nvinfo : EIATTR_KPARAM_INFO
	.align		4
.L_69:
        /*0028*/ 	.byte	0x04, 0x17
        /*002a*/ 	.short	(.L_71 - .L_70)
.L_70:
        /*002c*/ 	.word	0x00000000
        /*0030*/ 	.short	0x0002
        /*0032*/ 	.short	0x0010
        /*0034*/ 	.byte	0x00, 0xf5, 0x21, 0x00


	//----- nvinfo : EIATTR_KPARAM_INFO
	.align		4
.L_71:
        /*0038*/ 	.byte	0x04, 0x17
        /*003a*/ 	.short	(.L_73 - .L_72)
.L_72:
        /*003c*/ 	.word	0x00000000
        /*0040*/ 	.short	0x0001
        /*0042*/ 	.short	0x0008
        /*0044*/ 	.byte	0x00, 0xf5, 0x21, 0x00


	//----- nvinfo : EIATTR_KPARAM_INFO
	.align		4
.L_73:
        /*0048*/ 	.byte	0x04, 0x17
        /*004a*/ 	.short	(.L_75 - .L_74)
.L_74:
        /*004c*/ 	.word	0x00000000
        /*0050*/ 	.short	0x0000
        /*0052*/ 	.short	0x0000
        /*0054*/ 	.byte	0x00, 0xf5, 0x21, 0x00


	//----- nvinfo : EIATTR_SPARSE_MMA_MASK
	.align		4
.L_75:
        /*0058*/ 	.byte	0x03, 0x50
        /*005a*/ 	.short	0x0000


	//----- nvinfo : EIATTR_MAXREG_COUNT
	.align		4
        /*005c*/ 	.byte	0x03, 0x1b
        /*005e*/ 	.short	0x00ff


	//----- nvinfo : EIATTR_NUM_BARRIERS
	.align		4
        /*0060*/ 	.byte	0x02, 0x4c
        /*0062*/ 	.byte	0x01
	.zero		1


	//----- nvinfo : EIATTR_MERCURY_ISA_VERSION
	.align		4
        /*0064*/ 	.byte	0x03, 0x5f
        /*0066*/ 	.short	0x0101


	//----- nvinfo : EIATTR_VRC_CTA_INIT_COUNT
	.align		4
        /*0068*/ 	.byte	0x02, 0x4a
	.zero		1
	.zero		1


	//----- nvinfo : EIATTR_EXIT_INSTR_OFFSETS
	.align		4
        /*006c*/ 	.byte	0x04, 0x1c
        /*006e*/ 	.short	(.L_77 - .L_76)


	//   ....[0]....
.L_76:
        /*0070*/ 	.word	0x00000540


	//   ....[1]....
        /*0074*/ 	.word	0x00000560


	//   ....[2]....
        /*0078*/ 	.word	0x000005a0


	//----- nvinfo : EIATTR_CRS_STACK_SIZE
	.align		4
.L_77:
        /*007c*/ 	.byte	0x04, 0x1e
        /*007e*/ 	.short	(.L_79 - .L_78)
.L_78:
        /*0080*/ 	.word	0x00000000


	//----- nvinfo : EIATTR_CBANK_PARAM_SIZE
	.align		4
.L_79:
        /*0084*/ 	.byte	0x03, 0x19
        /*0086*/ 	.short	0x0024


	//----- nvinfo : EIATTR_PARAM_CBANK
	.align		4
        /*0088*/ 	.byte	0x04, 0x0a
        /*008a*/ 	.short	(.L_81 - .L_80)
	.align		4
.L_80:
        /*008c*/ 	.word	index@(.nv.constant0._Z8f_kernelPKfPfS1_S1_i)
        /*0090*/ 	.short	0x0380
        /*0092*/ 	.short	0x0024


	//----- nvinfo : EIATTR_SW_WAR
	.align		4
.L_81:
        /*0094*/ 	.byte	0x04, 0x36
        /*0096*/ 	.short	(.L_83 - .L_82)
.L_82:
        /*0098*/ 	.word	0x00000008
.L_83:


//--------------------- .nv.callgraph             --------------------------
	.section	.nv.callgraph,"",@"SHT_CUDA_CALLGRAPH"
	.align	4
	.sectionentsize	8
	.align		4
        /*0000*/ 	.word	0x00000000
	.align		4
        /*0004*/ 	.word	0xffffffff
	.align		4
        /*0008*/ 	.word	0x00000000
	.align		4
        /*000c*/ 	.word	0xfffffffe
	.align		4
        /*0010*/ 	.word	0x00000000
	.align		4
        /*0014*/ 	.word	0xfffffffd
	.align		4
        /*0018*/ 	.word	0x00000000
	.align		4
        /*001c*/ 	.word	0xfffffffc


//--------------------- .nv.constant3             --------------------------
	.section	.nv.constant3,"a",@progbits
	.align	4
.nv.constant3:
	.type		che,@object
	.size		che,(chk - che)
che:
        /*0000*/ 	.byte	0xcd, 0xcc, 0x4c, 0x3e
	.type		chk,@object
	.size		chk,(alpha - chk)
chk:
        /*0004*/ 	.byte	0x00, 0x00, 0x80, 0x3f
	.type		alpha,@object
	.size		alpha,(msk - alpha)
alpha:
        /*0008*/ 	.byte	0x0a, 0xd7, 0xa3, 0x3c
	.type		msk,@object
	.size		msk,(.L_3 - msk)
msk:
        /*000c*/ 	.byte	0x00, 0x00, 0x00, 0x00, 0x00, 0x00, 0x00, 0x00, 0x00, 0x00, 0x80, 0x3f
.L_3:


//--------------------- .text._Z10rk4_updatePfPKfS1_S1_S1_f --------------------------
	.section	.text._Z10rk4_updatePfPKfS1_S1_S1_f,"ax",@progbits
	.align	128
        .global         _Z10rk4_updatePfPKfS1_S1_S1_f
        .type           _Z10rk4_updatePfPKfS1_S1_S1_f,@function
        .size           _Z10rk4_updatePfPKfS1_S1_S1_f,(.L_x_15 - _Z10rk4_updatePfPKfS1_S1_S1_f)
        .other          _Z10rk4_updatePfPKfS1_S1_S1_f,@"STO_CUDA_ENTRY STV_DEFAULT"
_Z10rk4_updatePfPKfS1_S1_S1_f:
.text._Z10rk4_updatePfPKfS1_S1_S1_f:
[----:B------:R-:W-:Y:S01]  /*0000*/  LDC R1, c[0x0][0x37c] ;  /* 0x0000df00ff017b82 */ /* 0x000fe20000000800 */
[----:B------:R-:W0:Y:S07]  /*0010*/  S2R R3, SR_TID.X ;  /* 0x0000000000037919 */ /* 0x000e2e0000002100 */
[----:B------:R-:W0:Y:S08]  /*0020*/  S2UR UR4, SR_CTAID.X ;  /* 0x00000000000479c3 */ /* 0x000e300000002500 */
[----:B------:R-:W0:Y:S02]  /*0030*/  LDC R2, c[0x0][0x360] ;  /* 0x0000d800ff027b82 */ /* 0x000e240000000800 */
[----:B0-----:R-:W-:-:S05]  /*0040*/  IMAD R2, R2, UR4, R3 ;  /* 0x0000000402027c24 */ /* 0x001fca000f8e0203 */
[----:B------:R-:W-:-:S13]  /*0050*/  ISETP.GT.AND P0, PT, R2, 0x5f, PT ;  /* 0x0000005f0200780c */ /* 0x000fda0003f04270 */
[----:B------:R-:W-:Y:S05]  /*0060*/  @P0 EXIT ;  /* 0x000000000000094d */ /* 0x000fea0003800000 */
[----:B------:R-:W0:Y:S01]  /*0070*/  LDC R6, c[0x0][0x3a8] ;  /* 0x0000ea00ff067b82 */ /* 0x000e220000000800 */
[----:B------:R-:W-:Y:S01]  /*0080*/  IMAD.MOV.U32 R3, RZ, RZ, 0x3e2aaaab ;  /* 0x3e2aaaabff037424 */ /* 0x000fe200078e00ff */
[----:B------:R-:W1:Y:S01]  /*0090*/  LDCU.64 UR6, c[0x0][0x358] ;  /* 0x00006b00ff0677ac */ /* 0x000e620008000a00 */
[----:B------:R-:W-:-:S04]  /*00a0*/  IMAD.MOV.U32 R0, RZ, RZ, 0x40c00000 ;  /* 0x40c00000ff007424 */ /* 0x000fc800078e00ff */
[----:B------:R-:W-:-:S04]  /*00b0*/  FFMA R0, R3, -R0, 1 ;  /* 0x3f80000003007423 */ /* 0x000fc80000000800 */
[----:B------:R-:W-:Y:S01]  /*00c0*/  FFMA R0, R0, R3, 0.16666667163372039795 ;  /* 0x3e2aaaab00007423 */ /* 0x000fe20000000003 */
[----:B0-----:R-:W0:Y:S03]  /*00d0*/  FCHK P0, R6, 6 ;  /* 0x40c0000006007902 */ /* 0x001e260000000000 */
[----:B------:R-:W-:-:S04]  /*00e0*/  FFMA R3, R0, R6, RZ ;  /* 0x0000000600037223 */ /* 0x000fc800000000ff */
[----:B------:R-:W-:-:S04]  /*00f0*/  FFMA R4, R3, -6, R6 ;  /* 0xc0c0000003047823 */ /* 0x000fc80000000006 */
[----:B------:R-:W-:Y:S01]  /*0100*/  FFMA R0, R0, R4, R3 ;  /* 0x0000000400007223 */ /* 0x000fe20000000003 */
[----:B01----:R-:W-:Y:S06]  /*0110*/  @!P0 BRA `(.L_x_0) ;  /* 0x0000000000088947 */ /* 0x003fec0003800000 */
[----:B------:R-:W-:-:S07]  /*0120*/  MOV R4, 0x140 ;  /* 0x0000014000047802 */ /* 0x000fce0000000f00 */
[----:B------:R-:W-:Y:S05]  /*0130*/  CALL.REL.NOINC `($__internal_0_$__cuda_sm3x_div_rn_noftz_f32_slowpath) ;  /* 0x0000000000547944 */ /* 0x000fea0003c00000 */
.L_x_0:
[----:B------:R-:W0:Y:S08]  /*0140*/  LDC.64 R4, c[0x0][0x388] ;  /* 0x0000e200ff047b82 */ /* 0x000e300000000a00 */
[----:B------:R-:W1:Y:S08]  /*0150*/  LDC.64 R6, c[0x0][0x390] ;  /* 0x0000e400ff067b82 */ /* 0x000e700000000a00 */
[----:B------:R-:W2:Y:S08]  /*0160*/  LDC.64 R8, c[0x0][0x398] ;  /* 0x0000e600ff087b82 */ /* 0x000eb00000000a00 */
[----:B------:R-:W3:Y:S01]  /*0170*/  LDC.64 R10, c[0x0][0x3a0] ;  /* 0x0000e800ff0a7b82 */ /* 0x000ee20000000a00 */
[----:B0-----:R-:W-:-:S06]  /*0180*/  IMAD.WIDE R4, R2, 0x4, R4 ;  /* 0x0000000402047825 */ /* 0x001fcc00078e0204 */
[----:B------:R-:W4:Y:S01]  /*0190*/  LDG.E R4, desc[UR6][R4.64] ;  /* 0x0000000604047981 */ /* 0x000f22000c1e1900 */
[----:B------:R-:W0:Y:S01]  /*01a0*/  LDC.64 R12, c[0x0][0x380] ;  /* 0x0000e000ff0c7b82 */ /* 0x000e220000000a00 */
[----:B-1----:R-:W-:-:S06]  /*01b0*/  IMAD.WIDE R6, R2, 0x4, R6 ;  /* 0x0000000402067825 */ /* 0x002fcc00078e0206 */
[----:B------:R-:W4:Y:S01]  /*01c0*/  LDG.E R7, desc[UR6][R6.64] ;  /* 0x0000000606077981 */ /* 0x000f22000c1e1900 */
[----:B--2---:R-:W-:-:S06]  /*01d0*/  IMAD.WIDE R8, R2, 0x4, R8 ;  /* 0x0000000402087825 */ /* 0x004fcc00078e0208 */
[----:B------:R-:W2:Y:S01]  /*01e0*/  LDG.E R9, desc[UR6][R8.64] ;  /* 0x0000000608097981 */ /* 0x000ea2000c1e1900 */
[----:B---3--:R-:W-:-:S06]  /*01f0*/  IMAD.WIDE R10, R2, 0x4, R10 ;  /* 0x00000004020a7825 */ /* 0x008fcc00078e020a */
[----:B------:R-:W3:Y:S01]  /*0200*/  LDG.E R11, desc[UR6][R10.64] ;  /* 0x000000060a0b7981 */ /* 0x000ee2000c1e1900 */
[----:B0-----:R-:W-:-:S05]  /*0210*/  IMAD.WIDE R2, R2, 0x4, R12 ;  /* 0x0000000402027825 */ /* 0x001fca00078e020c */
[----:B------:R-:W5:Y:S01]  /*0220*/  LDG.E R14, desc[UR6][R2.64] ;  /* 0x00000006020e7981 */ /* 0x000f62000c1e1900 */
[----:B----4-:R-:W-:-:S04]  /*0230*/  FFMA R12, R7, 2, R4 ;  /* 0x40000000070c7823 */ /* 0x010fc80000000004 */
[----:B--2---:R-:W-:-:S04]  /*0240*/  FFMA R12, R9, 2, R12 ;  /* 0x40000000090c7823 */ /* 0x004fc8000000000c */
[----:B---3--:R-:W-:-:S04]  /*0250*/  FADD R13, R12, R11 ;  /* 0x0000000b0c0d7221 */ /* 0x008fc80000000000 */
[----:B-----5:R-:W-:-:S05]  /*0260*/  FFMA R13, R13, R0, R14 ;  /* 0x000000000d0d7223 */ /* 0x020fca000000000e */
[----:B------:R-:W-:Y:S01]  /*0270*/  STG.E desc[UR6][R2.64], R13 ;  /* 0x0000000d02007986 */ /* 0x000fe2000c101906 */
[----:B------:R-:W-:Y:S05]  /*0280*/  EXIT ;  /* 0x000000000000794d */ /* 0x000fea0003800000 */
        .weak           $__internal_0_$__cuda_sm3x_div_rn_noftz_f32_slowpath
        .type           $__internal_0_$__cuda_sm3x_div_rn_noftz_f32_slowpath,@function
        .size           $__internal_0_$__cuda_sm3x_div_rn_noftz_f32_slowpath,(.L_x_15 - $__internal_0_$__cuda_sm3x_div_rn_noftz_f32_slowpath)
$__internal_0_$__cuda_sm3x_div_rn_noftz_f32_slowpath:
[----:B------:R-:W0:Y:S08]  /*0290*/  LDC R0, c[0x0][0x3a8] ;  /* 0x0000ea00ff007b82 */ /* 0x000e300000000800 */
[----:B------:R-:W1:Y:S01]  /*02a0*/  LDC R5, c[0x0][0x3a8] ;  /* 0x0000ea00ff057b82 */ /* 0x000e620000000800 */
[----:B0-----:R-:W-:-:S04]  /*02b0*/  SHF.R.U32.HI R3, RZ, 0x17, R0 ;  /* 0x00000017ff037819 */ /* 0x001fc80000011600 */
[----:B------:R-:W-:-:S05]  /*02c0*/  LOP3.LUT R3, R3, 0xff, RZ, 0xc0, !PT ;  /* 0x000000ff03037812 */ /* 0x000fca00078ec0ff */
[----:B------:R-:W-:-:S05]  /*02d0*/  VIADD R7, R3, 0xffffffff ;  /* 0xffffffff03077836 */ /* 0x000fca0000000000 */
[----:B------:R-:W-:-:S13]  /*02e0*/  ISETP.GT.U32.OR P0, PT, R7, 0xfd, !PT ;  /* 0x000000fd0700780c */ /* 0x000fda0007f04470 */
[----:B------:R-:W-:Y:S01]  /*02f0*/  @!P0 IMAD.MOV.U32 R6, RZ, RZ, RZ ;  /* 0x000000ffff068224 */ /* 0x000fe200078e00ff */
[----:B-1----:R-:W-:Y:S06]  /*0300*/  @!P0 BRA `(.L_x_1) ;  /* 0x00000000003c8947 */ /* 0x002fec0003800000 */
[----:B------:R-:W-:-:S13]  /*0310*/  FSETP.GTU.FTZ.AND P0, PT, |R0|, +INF , PT ;  /* 0x7f8000000000780b */ /* 0x000fda0003f1c200 */
[----:B------:R-:W-:Y:S05]  /*0320*/  @P0 BRA `(.L_x_2) ;  /* 0x0000000400280947 */ /* 0x000fea0003800000 */
[----:B------:R-:W-:-:S05]  /*0330*/  HFMA2 R6, -RZ, RZ, 2.375, 0 ;  /* 0x40c00000ff067431 */ /* 0x000fca00000001ff */
[----:B------:R-:W-:-:S13]  /*0340*/  LOP3.LUT P0, RZ, R6, 0x7fffffff, R5, 0xc8, !PT ;  /* 0x7fffffff06ff7812 */ /* 0x000fda000780c805 */
[----:B------:R-:W-:Y:S05]  /*0350*/  @!P0 BRA `(.L_x_3) ;  /* 0x0000000400148947 */ /* 0x000fea0003800000 */
[----:B------:R-:W-:-:S13]  /*0360*/  LOP3.LUT P0, RZ, R5, 0x7fffffff, RZ, 0xc0, !PT ;  /* 0x7fffffff05ff7812 */ /* 0x000fda000780c0ff */
[----:B------:R-:W-:Y:S05]  /*0370*/  @!P0 BRA `(.L_x_4) ;  /* 0x0000000400048947 */ /* 0x000fea0003800000 */
[----:B------:R-:W-:Y:S02]  /*0380*/  FSETP.NEU.FTZ.AND P0, PT, |R0|, +INF , PT ;  /* 0x7f8000000000780b */ /* 0x000fe40003f1d200 */
[----:B------:R-:W-:-:S04]  /*0390*/  LOP3.LUT P1, RZ, R6, 0x7fffffff, RZ, 0xc0, !PT ;  /* 0x7fffffff06ff7812 */ /* 0x000fc8000782c0ff */
[----:B------:R-:W-:-:S13]  /*03a0*/  PLOP3.LUT P0, PT, P0, P1, PT, 0x2f, 0xf2 ;  /* 0x0000000000f2781c */ /* 0x000fda0000702577 */
[----:B------:R-:W-:Y:S05]  /*03b0*/  @P0 BRA `(.L_x_5) ;  /* 0x0000000000e80947 */ /* 0x000fea0003800000 */
[----:B------:R-:W-:-:S13]  /*03c0*/  ISETP.GE.AND P0, PT, R7, RZ, PT ;  /* 0x000000ff0700720c */ /* 0x000fda0003f06270 */
[----:B------:R-:W-:Y:S02]  /*03d0*/  @P0 IMAD.MOV.U32 R6, RZ, RZ, RZ ;  /* 0x000000ffff060224 */ /* 0x000fe400078e00ff */
[----:B------:R-:W-:Y:S01]  /*03e0*/  @!P0 FFMA R5, R0, 1.84467440737095516160e+19, RZ ;  /* 0x5f80000000058823 */ /* 0x000fe200000000ff */
[----:B------:R-:W-:-:S07]  /*03f0*/  @!P0 IMAD.MOV.U32 R6, RZ, RZ, -0x40 ;  /* 0xffffffc0ff068424 */ /* 0x000fce00078e00ff */
.L_x_1:
[----:B------:R-:W-:Y:S01]  /*0400*/  UMOV UR4, 0x40c00000 ;  /* 0x40c0000000047882 */ /* 0x000fe20000000000 */
[----:B------:R-:W-:Y:S01]  /*0410*/  VIADD R3, R3, 0xffffff81 ;  /* 0xffffff8103037836 */ /* 0x000fe20000000000 */
[----:B------:R-:W-:-:S03]  /*0420*/  UIADD3 UR4, UPT, UPT, UR4, -0x1000000, URZ ;  /* 0xff00000004047890 */ /* 0x000fc6000fffe0ff */
[----:B------:R-:W-:Y:S01]  /*0430*/  IMAD R0, R3, -0x800000, R5 ;  /* 0xff80000003007824 */ /* 0x000fe200078e0205 */
[----:B------:R-:W-:Y:S02]  /*0440*/  IADD3 R6, PT, PT, R6, -0x2, R3 ;  /* 0xfffffffe06067810 */ /* 0x000fe40007ffe003 */
[----:B------:R-:W-:-:S03]  /*0450*/  FADD.FTZ R9, -RZ, -UR4 ;  /* 0x80000004ff097e21 */ /* 0x000fc60008010100 */
[----:B------:R-:W0:Y:S02]  /*0460*/  MUFU.RCP R7, UR4 ;  /* 0x0000000400077d08 */ /* 0x000e240008001000 */
[----:B0-----:R-:W-:-:S04]  /*0470*/  FFMA R8, R7, R9, 1 ;  /* 0x3f80000007087423 */ /* 0x001fc80000000009 */
[----:B------:R-:W-:-:S04]  /*0480*/  FFMA R7, R7, R8, R7 ;  /* 0x0000000807077223 */ /* 0x000fc80000000007 */
[----:B------:R-:W-:-:S04]  /*0490*/  FFMA R8, R0, R7, RZ ;  /* 0x0000000700087223 */ /* 0x000fc800000000ff */
[----:B------:R-:W-:-:S04]  /*04a0*/  FFMA R5, R9, R8, R0 ;  /* 0x0000000809057223 */ /* 0x000fc80000000000 */
[----:B------:R-:W-:-:S04]  /*04b0*/  FFMA R8, R7, R5, R8 ;  /* 0x0000000507087223 */ /* 0x000fc80000000008 */
[----:B------:R-:W-:-:S04]  /*04c0*/  FFMA R9, R9, R8, R0 ;  /* 0x0000000809097223 */ /* 0x000fc80000000000 */
[----:B------:R-:W-:-:S05]  /*04d0*/  FFMA R5, R7, R9, R8 ;  /* 0x0000000907057223 */ /* 0x000fca0000000008 */
[----:B------:R-:W-:-:S04]  /*04e0*/  SHF.R.U32.HI R0, RZ, 0x17, R5 ;  /* 0x00000017ff007819 */ /* 0x000fc80000011605 */
[----:B------:R-:W-:-:S04]  /*04f0*/  LOP3.LUT R0, R0, 0xff, RZ, 0xc0, !PT ;  /* 0x000000ff00007812 */ /* 0x000fc800078ec0ff */
[----:B------:R-:W-:-:S05]  /*0500*/  IADD3 R10, PT, PT, R0, R6, RZ ;  /* 0x00000006000a7210 */ /* 0x000fca0007ffe0ff */
[----:B------:R-:W-:-:S05]  /*0510*/  VIADD R0, R10, 0xffffffff ;  /* 0xffffffff0a007836 */ /* 0x000fca0000000000 */
[----:B------:R-:W-:-:S13]  /*0520*/  ISETP.GE.U32.AND P0, PT, R0, 0xfe, PT ;  /* 0x000000fe0000780c */ /* 0x000fda0003f06070 */
[----:B------:R-:W-:Y:S05]  /*0530*/  @!P0 BRA `(.L_x_6) ;  /* 0x0000000000808947 */ /* 0x000fea0003800000 */
[----:B------:R-:W-:-:S13]  /*0540*/  ISETP.GT.AND P0, PT, R10, 0xfe, PT ;  /* 0x000000fe0a00780c */ /* 0x000fda0003f04270 */
[----:B------:R-:W-:Y:S05]  /*0550*/  @P0 BRA `(.L_x_7) ;  /* 0x00000000006c0947 */ /* 0x000fea0003800000 */
[----:B------:R-:W-:-:S13]  /*0560*/  ISETP.GE.AND P0, PT, R10, 0x1, PT ;  /* 0x000000010a00780c */ /* 0x000fda0003f06270 */
[----:B------:R-:W-:Y:S05]  /*0570*/  @P0 BRA `(.L_x_8) ;  /* 0x0000000000980947 */ /* 0x000fea0003800000 */
[----:B------:R-:W-:Y:S02]  /*0580*/  ISETP.GE.AND P0, PT, R10, -0x18, PT ;  /* 0xffffffe80a00780c */ /* 0x000fe40003f06270 */
[----:B------:R-:W-:-:S11]  /*0590*/  LOP3.LUT R5, R5, 0x80000000, RZ, 0xc0, !PT ;  /* 0x8000000005057812 */ /* 0x000fd600078ec0ff */
[----:B------:R-:W-:Y:S05]  /*05a0*/  @!P0 BRA `(.L_x_8) ;  /* 0x00000000008c8947 */ /* 0x000fea0003800000 */
[CCC-:B------:R-:W-:Y:S01]  /*05b0*/  FFMA.RZ R0, R7.reuse, R9.reuse, R8.reuse ;  /* 0x0000000907007223 */ /* 0x1c0fe2000000c008 */
[C---:B------:R-:W-:Y:S01]  /*05c0*/  VIADD R6, R10.reuse, 0x20 ;  /* 0x000000200a067836 */ /* 0x040fe20000000000 */
[C---:B------:R-:W-:Y:S02]  /*05d0*/  ISETP.NE.AND P2, PT, R10.reuse, RZ, PT ;  /* 0x000000ff0a00720c */ /* 0x040fe40003f45270 */
[----:B------:R-:W-:Y:S02]  /*05e0*/  ISETP.NE.AND P1, PT, R10, RZ, PT ;  /* 0x000000ff0a00720c */ /* 0x000fe40003f25270 */
[----:B------:R-:W-:Y:S01]  /*05f0*/  LOP3.LUT R3, R0, 0x7fffff, RZ, 0xc0, !PT ;  /* 0x007fffff00037812 */ /* 0x000fe200078ec0ff */
[CCC-:B------:R-:W-:Y:S01]  /*0600*/  FFMA.RP R0, R7.reuse, R9.reuse, R8.reuse ;  /* 0x0000000907007223 */ /* 0x1c0fe20000008008 */
[----:B------:R-:W-:Y:S01]  /*0610*/  FFMA.RM R7, R7, R9, R8 ;  /* 0x0000000907077223 */ /* 0x000fe20000004008 */
[----:B------:R-:W-:Y:S02]  /*0620*/  IADD3 R8, PT, PT, -R10, RZ, RZ ;  /* 0x000000ff0a087210 */ /* 0x000fe40007ffe1ff */
[----:B------:R-:W-:-:S02]  /*0630*/  LOP3.LUT R3, R3, 0x800000, RZ, 0xfc, !PT ;  /* 0x0080000003037812 */ /* 0x000fc400078efcff */
[----:B------:R-:W-:Y:S02]  /*0640*/  FSETP.NEU.FTZ.AND P0, PT, R0, R7, PT ;  /* 0x000000070000720b */ /* 0x000fe40003f1d000 */
[----:B------:R-:W-:Y:S02]  /*0650*/  SHF.L.U32 R6, R3, R6, RZ ;  /* 0x0000000603067219 */ /* 0x000fe400000006ff */
[----:B------:R-:W-:Y:S02]  /*0660*/  SEL R0, R8, RZ, P2 ;  /* 0x000000ff08007207 */ /* 0x000fe40001000000 */
[----:B------:R-:W-:Y:S02]  /*0670*/  ISETP.NE.AND P1, PT, R6, RZ, P1 ;  /* 0x000000ff0600720c */ /* 0x000fe40000f25270 */
[----:B------:R-:W-:Y:S02]  /*0680*/  SHF.R.U32.HI R0, RZ, R0, R3 ;  /* 0x00000000ff007219 */ /* 0x000fe40000011603 */
[----:B------:R-:W-:-:S02]  /*0690*/  PLOP3.LUT P0, PT, P0, P1, PT, 0xf8, 0x8f ;  /* 0x00000000008f781c */ /* 0x000fc40000703f70 */
[----:B------:R-:W-:Y:S02]  /*06a0*/  SHF.R.U32.HI R6, RZ, 0x1, R0 ;  /* 0x00000001ff067819 */ /* 0x000fe40000011600 */
[----:B------:R-:W-:-:S04]  /*06b0*/  SEL R3, RZ, 0x1, !P0 ;  /* 0x00000001ff037807 */ /* 0x000fc80004000000 */
[----:B------:R-:W-:-:S04]  /*06c0*/  LOP3.LUT R3, R3, 0x1, R6, 0xf8, !PT ;  /* 0x0000000103037812 */ /* 0x000fc800078ef806 */
[----:B------:R-:W-:-:S05]  /*06d0*/  LOP3.LUT R3, R3, R0, RZ, 0xc0, !PT ;  /* 0x0000000003037212 */ /* 0x000fca00078ec0ff */
[----:B------:R-:W-:-:S05]  /*06e0*/  IMAD.IADD R6, R6, 0x1, R3 ;  /* 0x0000000106067824 */ /* 0x000fca00078e0203 */
[----:B------:R-:W-:Y:S01]  /*06f0*/  LOP3.LUT R5, R6, R5, RZ, 0xfc, !PT ;  /* 0x0000000506057212 */ /* 0x000fe200078efcff */
[----:B------:R-:W-:Y:S06]  /*0700*/  BRA `(.L_x_8) ;  /* 0x0000000000347947 */ /* 0x000fec0003800000 */
.L_x_7:
[----:B------:R-:W-:-:S04]  /*0710*/  LOP3.LUT R5, R5, 0x80000000, RZ, 0xc0, !PT ;  /* 0x8000000005057812 */ /* 0x000fc800078ec0ff */
[----:B------:R-:W-:Y:S01]  /*0720*/  LOP3.LUT R5, R5, 0x7f800000, RZ, 0xfc, !PT ;  /* 0x7f80000005057812 */ /* 0x000fe200078efcff */
[----:B------:R-:W-:Y:S06]  /*0730*/  BRA `(.L_x_8) ;  /* 0x0000000000287947 */ /* 0x000fec0003800000 */
.L_x_6:
[----:B------:R-:W-:Y:S01]  /*0740*/  IMAD R5, R6, 0x800000, R5 ;  /* 0x0080000006057824 */ /* 0x000fe200078e0205 */
[----:B------:R-:W-:Y:S06]  /*0750*/  BRA `(.L_x_8) ;  /* 0x0000000000207947 */ /* 0x000fec0003800000 */
.L_x_5:
[----:B------:R-:W-:-:S04]  /*0760*/  LOP3.LUT R5, R6, 0x80000000, R5, 0x48, !PT ;  /* 0x8000000006057812 */ /* 0x000fc800078e4805 */
[----:B------:R-:W-:Y:S01]  /*0770*/  LOP3.LUT R5, R5, 0x7f800000, RZ, 0xfc, !PT ;  /* 0x7f80000005057812 */ /* 0x000fe200078efcff */
[----:B------:R-:W-:Y:S06]  /*0780*/  BRA `(.L_x_8) ;  /* 0x0000000000147947 */ /* 0x000fec0003800000 */
.L_x_4:
[----:B------:R-:W-:Y:S01]  /*0790*/  LOP3.LUT R5, R6, 0x80000000, R5, 0x48, !PT ;  /* 0x8000000006057812 */ /* 0x000fe200078e4805 */
[----:B------:R-:W-:Y:S06]  /*07a0*/  BRA `(.L_x_8) ;  /* 0x00000000000c7947 */ /* 0x000fec0003800000 */
.L_x_3:
[----:B------:R-:W0:Y:S01]  /*07b0*/  MUFU.RSQ R5, -QNAN ;  /* 0xffc0000000057908 */ /* 0x000e220000001400 */
[----:B------:R-:W-:Y:S05]  /*07c0*/  BRA `(.L_x_8) ;  /* 0x0000000000047947 */ /* 0x000fea0003800000 */
.L_x_2:
[----:B------:R-:W-:-:S07]  /*07d0*/  FADD.FTZ R5, R0, 6 ;  /* 0x40c0000000057421 */ /* 0x000fce0000010000 */
.L_x_8:
[----:B0-----:R-:W-:Y:S01]  /*07e0*/  MOV R0, R5 ;  /* 0x0000000500007202 */ /* 0x001fe20000000f00 */
[----:B------:R-:W-:-:S04]  /*07f0*/  IMAD.MOV.U32 R5, RZ, RZ, 0x0 ;  /* 0x00000000ff057424 */ /* 0x000fc800078e00ff */
[----:B------:R-:W-:Y:S05]  /*0800*/  RET.REL.NODEC R4 `(_Z10rk4_updatePfPKfS1_S1_S1_f) ;  /* 0xfffffff404fc7950 */ /* 0x000fea0003c3ffff */
.L_x_9:
[----:B------:R-:W-:-:S00]  /*0810*/  BRA `(.L_x_9) ;  /* 0xfffffffc00fc7947 */ /* 0x000fc0000383ffff */
[----:B------:R-:W-:-:S00]  /*0820*/  NOP ;  /* 0x0000000000007918 */ /* 0x000fc00000000000 */
        /* <DEDUP_REMOVED lines=13> */
.L_x_15:


//--------------------- .text._Z13copy_and_axpyPfPKfS1_fi --------------------------
	.section	.text._Z13copy_and_axpyPfPKfS1_fi,"ax",@progbits
	.align	128
        .global         _Z13copy_and_axpyPfPKfS1_fi
        .type           _Z13copy_and_axpyPfPKfS1_fi,@function
        .size           _Z13copy_and_axpyPfPKfS1_fi,(.L_x_17 - _Z13copy_and_axpyPfPKfS1_fi)
        .other          _Z13copy_and_axpyPfPKfS1_fi,@"STO_CUDA_ENTRY STV_DEFAULT"
_Z13copy_and_axpyPfPKfS1_fi:
.text._Z13copy_and_axpyPfPKfS1_fi:
[----:B------:R-:W-:Y:S01]  /*0000*/  LDC R1, c[0x0][0x37c] ;  /* 0x0000df00ff017b82 */ /* 0x000fe20000000800 */
[----:B------:R-:W0:Y:S07]  /*0010*/  S2R R0, SR_TID.X ;  /* 0x0000000000007919 */ /* 0x000e2e0000002100 */
[----:B------:R-:W0:Y:S01]  /*0020*/  S2UR UR4, SR_CTAID.X ;  /* 0x00000000000479c3 */ /* 0x000e220000002500 */
[----:B------:R-:W1:Y:S07]  /*0030*/  LDCU UR5, c[0x0][0x39c] ;  /* 0x00007380ff0577ac */ /* 0x000e6e0008000800 */
[----:B------:R-:W0:Y:S02]  /*0040*/  LDC R9, c[0x0][0x360] ;  /* 0x0000d800ff097b82 */ /* 0x000e240000000800 */
[----:B0-----:R-:W-:-:S05]  /*0050*/  IMAD R9, R9, UR4, R0 ;  /* 0x0000000409097c24 */ /* 0x001fca000f8e0200 */
[----:B-1----:R-:W-:-:S13]  /*0060*/  ISETP.GE.AND P0, PT, R9, UR5, PT ;  /* 0x0000000509007c0c */ /* 0x002fda000bf06270 */
[----:B------:R-:W-:Y:S05]  /*0070*/  @P0 EXIT ;  /* 0x000000000000094d */ /* 0x000fea0003800000 */
[----:B------:R-:W0:Y:S01]  /*0080*/  LDC.64 R2, c[0x0][0x388] ;  /* 0x0000e200ff027b82 */ /* 0x000e220000000a00 */
[----:B------:R-:W1:Y:S01]  /*0090*/  LDCU.64 UR4, c[0x0][0x358] ;  /* 0x00006b00ff0477ac */ /* 0x000e620008000a00 */
[----:B------:R-:W2:Y:S06]  /*00a0*/  LDCU UR6, c[0x0][0x398] ;  /* 0x00007300ff0677ac */ /* 0x000eac0008000800 */
[----:B------:R-:W3:Y:S08]  /*00b0*/  LDC.64 R4, c[0x0][0x390] ;  /* 0x0000e400ff047b82 */ /* 0x000ef00000000a00 */
[----:B------:R-:W4:Y:S01]  /*00c0*/  LDC.64 R6, c[0x0][0x380] ;  /* 0x0000e000ff067b82 */ /* 0x000f220000000a00 */
[----:B0-----:R-:W-:-:S06]  /*00d0*/  IMAD.WIDE R2, R9, 0x4, R2 ;  /* 0x0000000409027825 */ /* 0x001fcc00078e0202 */
[----:B-1----:R-:W2:Y:S01]  /*00e0*/  LDG.E R2, desc[UR4][R2.64] ;  /* 0x0000000402027981 */ /* 0x002ea2000c1e1900 */
[----:B---3--:R-:W-:-:S06]  /*00f0*/  IMAD.WIDE R4, R9, 0x4, R4 ;  /* 0x0000000409047825 */ /* 0x008fcc00078e0204 */
[----:B------:R-:W2:Y:S01]  /*0100*/  LDG.E R5, desc[UR4][R4.64] ;  /* 0x0000000404057981 */ /* 0x000ea2000c1e1900 */
[----:B----4-:R-:W-:-:S04]  /*0110*/  IMAD.WIDE R6, R9, 0x4, R6 ;  /* 0x0000000409067825 */ /* 0x010fc800078e0206 */
[----:B--2---:R-:W-:-:S05]  /*0120*/  FFMA R9, R5, UR6, R2 ;  /* 0x0000000605097c23 */ /* 0x004fca0008000002 */
[----:B------:R-:W-:Y:S01]  /*0130*/  STG.E desc[UR4][R6.64], R9 ;  /* 0x0000000906007986 */ /* 0x000fe2000c101904 */
[----:B------:R-:W-:Y:S05]  /*0140*/  EXIT ;  /* 0x000000000000794d */ /* 0x000fea0003800000 */
.L_x_10:
        /* <DEDUP_REMOVED lines=11> */
.L_x_17:


//--------------------- .text._Z8f_kernelPKfPfS1_S1_i --------------------------
	.section	.text._Z8f_kernelPKfPfS1_S1_i,"ax",@progbits
	.align	128
        .global         _Z8f_kernelPKfPfS1_S1_i
        .type           _Z8f_kernelPKfPfS1_S1_i,@function
        .size           _Z8f_kernelPKfPfS1_S1_i,(.L_x_18 - _Z8f_kernelPKfPfS1_S1_i)
        .other          _Z8f_kernelPKfPfS1_S1_i,@"STO_CUDA_ENTRY STV_DEFAULT"
_Z8f_kernelPKfPfS1_S1_i:
.text._Z8f_kernelPKfPfS1_S1_i:
[----:B------:R-:W-:Y:S01]  /*0000*/  LDC R1, c[0x0][0x37c] ;  /* 0x0000df00ff017b82 */ /* 0x000fe20000000800 */
[----:B------:R-:W0:Y:S01]  /*0010*/  S2R R11, SR_CTAID.X ;  /* 0x00000000000b7919 */ /* 0x000e220000002500 */
[----:B------:R-:W1:Y:S06]  /*0020*/  LDCU UR6, c[0x0][0x3a0] ;  /* 0x00007400ff0677ac */ /* 0x000e6c0008000800 */
[----:B------:R-:W2:Y:S01]  /*0030*/  LDC.64 R4, c[0x0][0x380] ;  /* 0x0000e000ff047b82 */ /* 0x000ea20000000a00 */
[----:B------:R-:W-:Y:S01]  /*0040*/  BSSY.RECONVERGENT B0, `(.L_x_11) ;  /* 0x0000020000007945 */ /* 0x000fe20003800200 */
[----:B------:R-:W0:Y:S01]  /*0050*/  S2R R0, SR_TID.X ;  /* 0x0000000000007919 */ /* 0x000e220000002100 */
[----:B------:R-:W0:Y:S05]  /*0060*/  LDCU UR5, c[0x0][0x360] ;  /* 0x00006c00ff0577ac */ /* 0x000e2a0008000800 */
[----:B------:R-:W3:Y:S01]  /*0070*/  LDC.64 R6, c[0x0][0x390] ;  /* 0x0000e400ff067b82 */ /* 0x000ee20000000a00 */
[----:B-1----:R-:W-:Y:S01]  /*0080*/  UIADD3 UR4, UPT, UPT, UR6, -0x3, URZ ;  /* 0xfffffffd06047890 */ /* 0x002fe2000fffe0ff */
[----:B0-----:R-:W-:-:S04]  /*0090*/  IMAD R11, R11, UR5, R0 ;  /* 0x000000050b0b7c24 */ /* 0x001fc8000f8e0200 */
[C---:B--2---:R-:W-:Y:S01]  /*00a0*/  IMAD.WIDE.U32 R2, R11.reuse, 0x4, R4 ;  /* 0x000000040b027825 */ /* 0x044fe200078e0004 */
[----:B------:R-:W-:-:S05]  /*00b0*/  ISETP.GE.AND P0, PT, R11, UR4, PT ;  /* 0x000000040b007c0c */ /* 0x000fca000bf06270 */
[----:B------:R-:W0:Y:S01]  /*00c0*/  LDCU.64 UR4, c[0x0][0x358] ;  /* 0x00006b00ff0477ac */ /* 0x000e220008000a00 */
[C---:B---3--:R-:W-:Y:S01]  /*00d0*/  IMAD.WIDE.U32 R8, R11.reuse, 0x4, R6 ;  /* 0x000000040b087825 */ /* 0x048fe200078e0006 */
[----:B------:R-:W-:-:S13]  /*00e0*/  ISETP.GT.AND P0, PT, R11, 0x2, !P0 ;  /* 0x000000020b00780c */ /* 0x000fda0004704270 */
[----:B0-----:R-:W-:Y:S05]  /*00f0*/  @!P0 BRA `(.L_x_12) ;  /* 0x0000000000508947 */ /* 0x001fea0003800000 */
[----:B------:R-:W-:-:S04]  /*0100*/  IMAD.HI.U32 R0, R11, -0x55555555, RZ ;  /* 0xaaaaaaab0b007827 */ /* 0x000fc800078e00ff */
[----:B------:R-:W-:Y:S01]  /*0110*/  HFMA2 R15, -RZ, RZ, 0, 1.78813934326171875e-07 ;  /* 0x00000003ff0f7431 */ /* 0x000fe200000001ff */
[----:B------:R-:W-:Y:S01]  /*0120*/  IADD3 R13, PT, PT, R11, -0x3, RZ ;  /* 0xfffffffd0b0d7810 */ /* 0x000fe20007ffe0ff */
[----:B------:R-:W2:Y:S01]  /*0130*/  LDG.E R17, desc[UR4][R2.64+0xc] ;  /* 0x00000c0402117981 */ /* 0x000ea2000c1e1900 */
[----:B------:R-:W-:Y:S01]  /*0140*/  UMOV UR7, 0xc ;  /* 0x0000000c00077882 */ /* 0x000fe20000000000 */
[----:B------:R-:W-:Y:S01]  /*0150*/  SHF.R.U32.HI R0, RZ, 0x1, R0 ;  /* 0x00000001ff007819 */ /* 0x000fe20000011600 */
[----:B------:R-:W0:Y:S01]  /*0160*/  LDCU.64 UR8, c[0x3][URZ] ;  /* 0x00c00000ff0877ac */ /* 0x000e220008000a00 */
[----:B------:R-:W-:-:S04]  /*0170*/  IMAD.WIDE.U32 R12, R13, 0x4, R4 ;  /* 0x000000040d0c7825 */ /* 0x000fc800078e0004 */
[----:B------:R-:W-:Y:S02]  /*0180*/  IMAD R15, R0, R15, 0x2 ;  /* 0x00000002000f7424 */ /* 0x000fe400078e020f */
[----:B------:R-:W2:Y:S02]  /*0190*/  LDG.E R12, desc[UR4][R12.64] ;  /* 0x000000040c0c7981 */ /* 0x000ea4000c1e1900 */
[----:B------:R-:W-:-:S06]  /*01a0*/  IMAD.WIDE.U32 R14, R15, 0x4, R4 ;  /* 0x000000040f0e7825 */ /* 0x000fcc00078e0004 */
[----:B------:R-:W3:Y:S01]  /*01b0*/  LDG.E R15, desc[UR4][R14.64] ;  /* 0x000000040e0f7981 */ /* 0x000ee2000c1e1900 */
[----:B------:R-:W-:-:S05]  /*01c0*/  IMAD R0, R0, -0x3, R11 ;  /* 0xfffffffd00007824 */ /* 0x000fca00078e020b */
[----:B------:R-:W-:-:S06]  /*01d0*/  LEA R0, R0, UR7, 0x2 ;  /* 0x0000000700007c11 */ /* 0x000fcc000f8e10ff */
[----:B------:R-:W0:Y:S02]  /*01e0*/  LDC R0, c[0x3][R0] ;  /* 0x00c0000000007b82 */ /* 0x000e240000000800 */
[----:B0-----:R-:W-:Y:S01]  /*01f0*/  FMUL R10, R0, UR9 ;  /* 0x00000009000a7c20 */ /* 0x001fe20008400000 */
[----:B--2---:R-:W-:-:S03]  /*0200*/  FADD R17, R12, R17 ;  /* 0x000000110c117221 */ /* 0x004fc60000000000 */
[----:B---3--:R-:W-:-:S04]  /*0210*/  FMUL R10, R10, R15 ;  /* 0x0000000f0a0a7220 */ /* 0x008fc80000400000 */
[----:B------:R-:W-:-:S05]  /*0220*/  FFMA R17, R17, UR8, R10 ;  /* 0x0000000811117c23 */ /* 0x000fca000800000a */
[----:B------:R0:W-:Y:S02]  /*0230*/  STG.E desc[UR4][R8.64], R17 ;  /* 0x0000001108007986 */ /* 0x0001e4000c101904 */
.L_x_12:
[----:B------:R-:W-:Y:S05]  /*0240*/  BSYNC.RECONVERGENT B0 ;  /* 0x0000000000007941 */ /* 0x000fea0003800200 */
.L_x_11:
[----:B------:R-:W-:Y:S06]  /*0250*/  BAR.SYNC.DEFER_BLOCKING 0x0 ;  /* 0x0000000000007b1d */ /* 0x000fec0000010000 */
[----:B------:R-:W-:Y:S05]  /*0260*/  @!P0 BRA `(.L_x_13) ;  /* 0x0000000000b88947 */ /* 0x000fea0003800000 */
[C---:B------:R-:W-:Y:S01]  /*0270*/  IMAD.HI.U32 R0, R11.reuse, -0x55555555, RZ ;  /* 0xaaaaaaab0b007827 */ /* 0x040fe200078e00ff */
[C---:B------:R-:W-:Y:S01]  /*0280*/  IADD3 R22, PT, PT, R11.reuse, 0x1, RZ ;  /* 0x000000010b167810 */ /* 0x040fe20007ffe0ff */
[----:B------:R-:W1:Y:S01]  /*0290*/  LDC.64 R12, c[0x0][0x398] ;  /* 0x0000e600ff0c7b82 */ /* 0x000e620000000a00 */
[----:B------:R-:W-:Y:S01]  /*02a0*/  IADD3 R24, PT, PT, R11, 0x2, RZ ;  /* 0x000000020b187810 */ /* 0x000fe20007ffe0ff */
[----:B------:R-:W2:Y:S01]  /*02b0*/  LDCU UR7, c[0x3][0x8] ;  /* 0x00c00100ff0777ac */ /* 0x000ea20008000800 */
[----:B------:R-:W-:-:S04]  /*02c0*/  SHF.R.U32.HI R0, RZ, 0x1, R0 ;  /* 0x00000001ff007819 */ /* 0x000fc80000011600 */
[----:B------:R-:W-:-:S05]  /*02d0*/  LEA R19, R0, R0, 0x1 ;  /* 0x0000000000137211 */ /* 0x000fca00078e08ff */
[----:B0-----:R-:W-:-:S04]  /*02e0*/  IMAD.WIDE.U32 R16, R19, 0x4, R4 ;  /* 0x0000000413107825 */ /* 0x001fc800078e0004 */
[----:B------:R-:W-:Y:S01]  /*02f0*/  IMAD.WIDE.U32 R18, R19, 0x4, R6 ;  /* 0x0000000413127825 */ /* 0x000fe200078e0006 */
[----:B------:R-:W3:Y:S04]  /*0300*/  LDG.E R14, desc[UR4][R16.64+0x4] ;  /* 0x00000404100e7981 */ /* 0x000ee8000c1e1900 */
[----:B------:R-:W3:Y:S04]  /*0310*/  LDG.E R21, desc[UR4][R18.64+0x4] ;  /* 0x0000040412157981 */ /* 0x000ee8000c1e1900 */
[----:B------:R-:W4:Y:S04]  /*0320*/  LDG.E R10, desc[UR4][R16.64] ;  /* 0x00000004100a7981 */ /* 0x000f28000c1e1900 */
[----:B------:R-:W4:Y:S04]  /*0330*/  LDG.E R15, desc[UR4][R18.64] ;  /* 0x00000004120f7981 */ /* 0x000f28000c1e1900 */
[----:B------:R-:W5:Y:S04]  /*0340*/  LDG.E R0, desc[UR4][R16.64+0x8] ;  /* 0x0000080410007981 */ /* 0x000f68000c1e1900 */
[----:B------:R0:W5:Y:S01]  /*0350*/  LDG.E R20, desc[UR4][R18.64+0x8] ;  /* 0x0000080412147981 */ /* 0x000162000c1e1900 */
[----:B------:R-:W-:-:S04]  /*0360*/  IMAD.HI.U32 R23, R22, -0x55555555, RZ ;  /* 0xaaaaaaab16177827 */ /* 0x000fc800078e00ff */
[----:B------:R-:W-:Y:S01]  /*0370*/  IMAD.HI.U32 R25, R24, -0x55555555, RZ ;  /* 0xaaaaaaab18197827 */ /* 0x000fe200078e00ff */
[----:B------:R-:W-:-:S03]  /*0380*/  SHF.R.U32.HI R23, RZ, 0x1, R23 ;  /* 0x00000001ff177819 */ /* 0x000fc60000011617 */
[----:B-1----:R-:W-:Y:S01]  /*0390*/  IMAD.WIDE.U32 R12, R11, 0x4, R12 ;  /* 0x000000040b0c7825 */ /* 0x002fe200078e000c */
[----:B------:R-:W-:-:S03]  /*03a0*/  SHF.R.U32.HI R25, RZ, 0x1, R25 ;  /* 0x00000001ff197819 */ /* 0x000fc60000011619 */
[----:B------:R-:W-:Y:S02]  /*03b0*/  IMAD R22, R23, -0x3, R22 ;  /* 0xfffffffd17167824 */ /* 0x000fe400078e0216 */
[----:B------:R-:W-:-:S03]  /*03c0*/  IMAD R24, R25, -0x3, R24 ;  /* 0xfffffffd19187824 */ /* 0x000fc600078e0218 */
[----:B0-----:R-:W-:Y:S01]  /*03d0*/  IADD3 R19, PT, PT, R11, R22, RZ ;  /* 0x000000160b137210 */ /* 0x001fe20007ffe0ff */
[----:B---3--:R-:W-:-:S04]  /*03e0*/  FMUL R21, R14, R21 ;  /* 0x000000150e157220 */ /* 0x008fc80000400000 */
[----:B----4-:R-:W-:Y:S01]  /*03f0*/  FFMA R15, R10, R15, R21 ;  /* 0x0000000f0a0f7223 */ /* 0x010fe20000000015 */
[----:B------:R-:W-:-:S05]  /*0400*/  IADD3 R21, PT, PT, R11, R24, RZ ;  /* 0x000000180b157210 */ /* 0x000fca0007ffe0ff */
[----:B------:R-:W-:-:S04]  /*0410*/  IMAD.WIDE.U32 R16, R21, 0x4, R6 ;  /* 0x0000000415107825 */ /* 0x000fc800078e0006 */
[----:B-----5:R-:W-:Y:S01]  /*0420*/  FFMA R0, R0, R20, R15 ;  /* 0x0000001400007223 */ /* 0x020fe2000000000f */
[----:B------:R-:W-:-:S04]  /*0430*/  IMAD.WIDE.U32 R14, R19, 0x4, R4 ;  /* 0x00000004130e7825 */ /* 0x000fc800078e0004 */
[----:B------:R0:W-:Y:S01]  /*0440*/  STG.E desc[UR4][R12.64], R0 ;  /* 0x000000000c007986 */ /* 0x0001e2000c101904 */
[----:B------:R-:W-:Y:S02]  /*0450*/  IMAD.WIDE.U32 R6, R19, 0x4, R6 ;  /* 0x0000000413067825 */ /* 0x000fe400078e0006 */
[----:B------:R-:W1:Y:S01]  /*0460*/  LDC.64 R18, c[0x0][0x388] ;  /* 0x0000e200ff127b82 */ /* 0x000e620000000a00 */
[----:B------:R-:W3:Y:S01]  /*0470*/  LDG.E R14, desc[UR4][R14.64] ;  /* 0x000000040e0e7981 */ /* 0x000ee2000c1e1900 */
[----:B------:R-:W-:-:S03]  /*0480*/  IMAD.WIDE.U32 R4, R21, 0x4, R4 ;  /* 0x0000000415047825 */ /* 0x000fc600078e0004 */
[----:B------:R-:W3:Y:S04]  /*0490*/  LDG.E R17, desc[UR4][R16.64] ;  /* 0x0000000410117981 */ /* 0x000ee8000c1e1900 */
[----:B------:R-:W4:Y:S04]  /*04a0*/  LDG.E R7, desc[UR4][R6.64] ;  /* 0x0000000406077981 */ /* 0x000f28000c1e1900 */
[----:B------:R-:W4:Y:S04]  /*04b0*/  LDG.E R4, desc[UR4][R4.64] ;  /* 0x0000000404047981 */ /* 0x000f28000c1e1900 */
[----:B------:R-:W0:Y:S04]  /*04c0*/  LDG.E R9, desc[UR4][R8.64] ;  /* 0x0000000408097981 */ /* 0x000e28000c1e1900 */
[----:B------:R-:W0:Y:S01]  /*04d0*/  LDG.E R2, desc[UR4][R2.64] ;  /* 0x0000000402027981 */ /* 0x000e22000c1e1900 */
[----:B-1----:R-:W-:-:S04]  /*04e0*/  IMAD.WIDE.U32 R10, R11, 0x4, R18 ;  /* 0x000000040b0a7825 */ /* 0x002fc800078e0012 */
[----:B---3--:R-:W-:-:S04]  /*04f0*/  FMUL R21, R14, R17 ;  /* 0x000000110e157220 */ /* 0x008fc80000400000 */
[----:B----4-:R-:W-:Y:S01]  /*0500*/  FFMA R21, R4, R7, -R21 ;  /* 0x0000000704157223 */ /* 0x010fe20000000815 */
[----:B0-----:R-:W-:-:S04]  /*0510*/  FFMA R0, -R0, R2, R9 ;  /* 0x0000000200007223 */ /* 0x001fc80000000109 */
[----:B--2---:R-:W-:-:S05]  /*0520*/  FFMA R21, R0, UR7, R21 ;  /* 0x0000000700157c23 */ /* 0x004fca0008000015 */
[----:B------:R-:W-:Y:S01]  /*0530*/  STG.E desc[UR4][R10.64], R21 ;  /* 0x000000150a007986 */ /* 0x000fe2000c101904 */
[----:B------:R-:W-:Y:S05]  /*0540*/  EXIT ;  /* 0x000000000000794d */ /* 0x000fea0003800000 */
.L_x_13:
[----:B------:R-:W-:-:S13]  /*0550*/  ISETP.GE.AND P0, PT, R11, UR6, PT ;  /* 0x000000060b007c0c */ /* 0x000fda000bf06270 */
[----:B------:R-:W-:Y:S05]  /*0560*/  @P0 EXIT ;  /* 0x000000000000094d */ /* 0x000fea0003800000 */
[----:B------:R-:W1:Y:S02]  /*0570*/  LDC.64 R2, c[0x0][0x388] ;  /* 0x0000e200ff027b82 */ /* 0x000e640000000a00 */
[----:B-1----:R-:W-:-:S05]  /*0580*/  IMAD.WIDE R2, R11, 0x4, R2 ;  /* 0x000000040b027825 */ /* 0x002fca00078e0202 */
[----:B------:R-:W-:Y:S01]  /*0590*/  STG.E desc[UR4][R2.64], RZ ;  /* 0x000000ff02007986 */ /* 0x000fe2000c101904 */
[----:B------:R-:W-:Y:S05]  /*05a0*/  EXIT ;  /* 0x000000000000794d */ /* 0x000fea0003800000 */
.L_x_14:
        /* <DEDUP_REMOVED lines=13> */
.L_x_18:


//--------------------- .nv.shared.reserved.0     --------------------------
	.section	.nv.shared.reserved.0,"aw",@nobits
	.weak		__nv_reservedSMEM_offset_0_alias
	.size		__nv_reservedSMEM_offset_0_alias, 0, 64
	.other		__nv_reservedSMEM_offset_0_alias,@"STO_CUDA_RESERVED_SHARED STV_DEFAULT"
__nv_reservedSMEM_offset_0_alias:
	.zero		0
	.zero		64


//--------------------- .nv.constant0._Z10rk4_updatePfPKfS1_S1_S1_f --------------------------
	.section	.nv.constant0._Z10rk4_updatePfPKfS1_S1_S1_f,"a",@progbits
	.sectionflags	@""
	.align	4
.nv.constant0._Z10rk4_updatePfPKfS1_S1_S1_f:
	.zero		940


//--------------------- .nv.constant0._Z13copy_and_axpyPfPKfS1_fi --------------------------
	.section	.nv.constant0._Z13copy_and_axpyPfPKfS1_fi,"a",@progbits
	.sectionflags	@""
	.align	4
.nv.constant0._Z13copy_and_axpyPfPKfS1_fi:
	.zero		928


//--------------------- .nv.constant0._Z8f_kernelPKfPfS1_S1_i --------------------------
	.section	.nv.constant0._Z8f_kernelPKfPfS1_S1_i,"a",@progbits
	.sectionflags	@""
	.align	4
.nv.constant0._Z8f_kernelPKfPfS1_S1_i:
	.zero		932


//--------------------- SYMBOLS --------------------------

	.type		.nv.reservedSmem.offset0,@object
	.size		.nv.reservedSmem.offset0,0x4
